//
// Generated by NVIDIA NVVM Compiler
//
// Compiler Build ID: CL-36424714
// Cuda compilation tools, release 13.0, V13.0.88
// Based on NVVM 20.0.0
//

.version 9.0
.target sm_100
.address_size 64

	// .globl	multiplyScalarKernel

.visible .entry multiplyScalarKernel(
	.param .u32 multiplyScalarKernel_param_0,
	.param .u64 .ptr .align 1 multiplyScalarKernel_param_1,
	.param .u64 .ptr .align 1 multiplyScalarKernel_param_2,
	.param .u32 multiplyScalarKernel_param_3,
	.param .u32 multiplyScalarKernel_param_4,
	.param .u64 .ptr .align 1 multiplyScalarKernel_param_5,
	.param .f64 multiplyScalarKernel_param_6
)
{
	.reg .pred 	%p<2>;
	.reg .b32 	%r<22>;
	.reg .b64 	%rd<15>;
	.reg .b64 	%fd<4>;

	ld.param.u32 	%r4, [multiplyScalarKernel_param_0];
	ld.param.u64 	%rd1, [multiplyScalarKernel_param_1];
	ld.param.u64 	%rd2, [multiplyScalarKernel_param_2];
	ld.param.u32 	%r2, [multiplyScalarKernel_param_3];
	ld.param.u32 	%r3, [multiplyScalarKernel_param_4];
	ld.param.u64 	%rd3, [multiplyScalarKernel_param_5];
	ld.param.f64 	%fd1, [multiplyScalarKernel_param_6];
	mov.u32 	%r5, %ctaid.x;
	mov.u32 	%r6, %ntid.x;
	mov.u32 	%r7, %tid.x;
	mad.lo.s32 	%r1, %r5, %r6, %r7;
	setp.ge.s32 	%p1, %r1, %r4;
	@%p1 bra 	$L__BB0_2;
	cvta.to.global.u64 	%rd4, %rd3;
	cvta.to.global.u64 	%rd5, %rd1;
	cvta.to.global.u64 	%rd6, %rd2;
	ld.global.u32 	%r8, [%rd4];
	ld.global.u32 	%r9, [%rd4+16];
	div.s32 	%r10, %r1, %r9;
	ld.global.u32 	%r11, [%rd4+8];
	rem.s32 	%r12, %r10, %r11;
	ld.global.u32 	%r13, [%rd4+20];
	div.s32 	%r14, %r1, %r13;
	mad.lo.s32 	%r15, %r14, %r3, %r12;
	mul.wide.s32 	%rd7, %r15, 8;
	add.s64 	%rd8, %rd5, %rd7;
	ld.global.u64 	%rd9, [%rd8];
	cvta.to.global.u64 	%rd10, %rd9;
	div.s32 	%r16, %r1, %r8;
	mad.lo.s32 	%r17, %r14, %r2, %r12;
	mul.wide.s32 	%rd11, %r17, 4;
	add.s64 	%rd12, %rd6, %rd11;
	ld.global.u32 	%r18, [%rd12];
	mul.lo.s32 	%r19, %r16, %r8;
	sub.s32 	%r20, %r1, %r19;
	mad.lo.s32 	%r21, %r18, %r16, %r20;
	mul.wide.s32 	%rd13, %r21, 8;
	add.s64 	%rd14, %rd10, %rd13;
	ld.global.f64 	%fd2, [%rd14];
	mul.f64 	%fd3, %fd1, %fd2;
	st.global.f64 	[%rd14], %fd3;
$L__BB0_2:
	ret;

}


// ===== COMPILED SASS (sm_100) =====

	.target	sm_100

	.elftype	@"ET_EXEC"


//--------------------- .note.nv.tkinfo           --------------------------
	.section	.note.nv.tkinfo,"",@"SHT_NOTE"
	.sectionflags	@"SHF_NOTE_NV_TKINFO"
	.tkinfo
        /*0018*/ 	.word	0x00000002
        /*0030*/ 	.string	""
        /*0030*/ 	.string	"ptxas"
        /*0030*/ 	.string	"Cuda compilation tools, release 13.0, V13.0.88"
        /*0030*/ 	.string	"Build cuda_13.0.r13.0/compiler.36424714_0"
        /*0030*/ 	.string	"-arch sm_100 -m 64 "



//--------------------- .note.nv.cuinfo           --------------------------
	.section	.note.nv.cuinfo,"",@"SHT_NOTE"
	.sectionflags	@"SHF_NOTE_NV_CUINFO"
        /*0018*/ 	.short	0x0002
        /*001a*/ 	.short	0x0064
        /*001c*/ 	.short	0x0082
	.zero		2


//--------------------- .nv.info                  --------------------------
	.section	.nv.info,"",@"SHT_CUDA_INFO"
	.align	4


	//----- nvinfo : EIATTR_REGCOUNT
	.align		4
        /*0000*/ 	.byte	0x04, 0x2f
        /*0002*/ 	.short	(.L_1 - .L_0)
	.align		4
.L_0:
        /*0004*/ 	.word	index@(multiplyScalarKernel)
        /*0008*/ 	.word	0x00000013


	//----- nvinfo : EIATTR_FRAME_SIZE
	.align		4
.L_1:
        /*000c*/ 	.byte	0x04, 0x11
        /*000e*/ 	.short	(.L_3 - .L_2)
	.align		4
.L_2:
        /*0010*/ 	.word	index@(multiplyScalarKernel)
        /*0014*/ 	.word	0x00000000


	//----- nvinfo : EIATTR_MIN_STACK_SIZE
	.align		4
.L_3:
        /*0018*/ 	.byte	0x04, 0x12
        /*001a*/ 	.short	(.L_5 - .L_4)
	.align		4
.L_4:
        /*001c*/ 	.word	index@(multiplyScalarKernel)
        /*0020*/ 	.word	0x00000000
.L_5:


//--------------------- .nv.compat                --------------------------
	.section	.nv.compat,"",@"SHT_CUDA_COMPAT_INFO"
	.align	4
        /*0000*/ 	.byte	0x02, 0x09, 0x00, 0x00, 0x02, 0x02, 0x01, 0x00, 0x02, 0x05, 0x05, 0x00, 0x03, 0x07, 0x01, 0x01
        /*0010*/ 	.byte	0x02, 0x03, 0x00, 0x00, 0x02, 0x06, 0x01, 0x00, 0x04, 0x0b, 0x08, 0x00, 0x01, 0x00, 0x00, 0x00
        /*0020*/ 	.byte	0x00, 0x00, 0x00, 0x00


//--------------------- .nv.info.multiplyScalarKernel --------------------------
	.section	.nv.info.multiplyScalarKernel,"",@"SHT_CUDA_INFO"
	.sectionflags	@""
	.align	4


	//----- nvinfo : EIATTR_CUDA_API_VERSION
	.align		4
        /*0000*/ 	.byte	0x04, 0x37
        /*0002*/ 	.short	(.L_7 - .L_6)
.L_6:
        /*0004*/ 	.word	0x00000082


	//----- nvinfo : EIATTR_KPARAM_INFO
	.align		4
.L_7:
        /*0008*/ 	.byte	0x04, 0x17
        /*000a*/ 	.short	(.L_9 - .L_8)
.L_8:
        /*000c*/ 	.word	0x00000000
        /*0010*/ 	.short	0x0006
        /*0012*/ 	.short	0x0028
        /*0014*/ 	.byte	0x00, 0xf0, 0x21, 0x00


	//----- nvinfo : EIATTR_KPARAM_INFO
	.align		4
.L_9:
        /*0018*/ 	.byte	0x04, 0x17
        /*001a*/ 	.short	(.L_11 - .L_10)
.L_10:
        /*001c*/ 	.word	0x00000000
        /*0020*/ 	.short	0x0005
        /*0022*/ 	.short	0x0020
        /*0024*/ 	.byte	0x00, 0xf5, 0x21, 0x00


	//----- nvinfo : EIATTR_KPARAM_INFO
	.align		4
.L_11:
        /*0028*/ 	.byte	0x04, 0x17
        /*002a*/ 	.short	(.L_13 - .L_12)
.L_12:
        /*002c*/ 	.word	0x00000000
        /*0030*/ 	.short	0x0004
        /*0032*/ 	.short	0x001c
        /*0034*/ 	.byte	0x00, 0xf0, 0x11, 0x00


	//----- nvinfo : EIATTR_KPARAM_INFO
	.align		4
.L_13:
        /*0038*/ 	.byte	0x04, 0x17
        /*003a*/ 	.short	(.L_15 - .L_14)
.L_14:
        /*003c*/ 	.word	0x00000000
        /*0040*/ 	.short	0x0003
        /*0042*/ 	.short	0x0018
        /*0044*/ 	.byte	0x00, 0xf0, 0x11, 0x00


	//----- nvinfo : EIATTR_KPARAM_INFO
	.align		4
.L_15:
        /*0048*/ 	.byte	0x04, 0x17
        /*004a*/ 	.short	(.L_17 - .L_16)
.L_16:
        /*004c*/ 	.word	0x00000000
        /*0050*/ 	.short	0x0002
        /*0052*/ 	.short	0x0010
        /*0054*/ 	.byte	0x00, 0xf5, 0x21, 0x00


	//----- nvinfo : EIATTR_KPARAM_INFO
	.align		4
.L_17:
        /*0058*/ 	.byte	0x04, 0x17
        /*005a*/ 	.short	(.L_19 - .L_18)
.L_18:
        /*005c*/ 	.word	0x00000000
        /*0060*/ 	.short	0x0001
        /*0062*/ 	.short	0x0008
        /*0064*/ 	.byte	0x00, 0xf5, 0x21, 0x00


	//----- nvinfo : EIATTR_KPARAM_INFO
	.align		4
.L_19:
        /*0068*/ 	.byte	0x04, 0x17
        /*006a*/ 	.short	(.L_21 - .L_20)
.L_20:
        /*006c*/ 	.word	0x00000000
        /*0070*/ 	.short	0x0000
        /*0072*/ 	.short	0x0000
        /*0074*/ 	.byte	0x00, 0xf0, 0x11, 0x00


	//----- nvinfo : EIATTR_SPARSE_MMA_MASK
	.align		4
.L_21:
        /*0078*/ 	.byte	0x03, 0x50
        /*007a*/ 	.short	0x0000


	//----- nvinfo : EIATTR_MAXREG_COUNT
	.align		4
        /*007c*/ 	.byte	0x03, 0x1b
        /*007e*/ 	.short	0x00ff


	//----- nvinfo : EIATTR_MERCURY_ISA_VERSION
	.align		4
        /*0080*/ 	.byte	0x03, 0x5f
        /*0082*/ 	.short	0x0101


	//----- nvinfo : EIATTR_VRC_CTA_INIT_COUNT
	.align		4
        /*0084*/ 	.byte	0x02, 0x4a
	.zero		1
	.zero		1


	//----- nvinfo : EIATTR_EXIT_INSTR_OFFSETS
	.align		4
        /*0088*/ 	.byte	0x04, 0x1c
        /*008a*/ 	.short	(.L_23 - .L_22)


	//   ....[0]....
.L_22:
        /*008c*/ 	.word	0x00000070


	//   ....[1]....
        /*0090*/ 	.word	0x00000810


	//----- nvinfo : EIATTR_CBANK_PARAM_SIZE
	.align		4
.L_23:
        /*0094*/ 	.byte	0x03, 0x19
        /*0096*/ 	.short	0x0030


	//----- nvinfo : EIATTR_PARAM_CBANK
	.align		4
        /*0098*/ 	.byte	0x04, 0x0a
        /*009a*/ 	.short	(.L_25 - .L_24)
	.align		4
.L_24:
        /*009c*/ 	.word	index@(.nv.constant0.multiplyScalarKernel)
        /*00a0*/ 	.short	0x0380
        /*00a2*/ 	.short	0x0030


	//----- nvinfo : EIATTR_SW_WAR
	.align		4
.L_25:
        /*00a4*/ 	.byte	0x04, 0x36
        /*00a6*/ 	.short	(.L_27 - .L_26)
.L_26:
        /*00a8*/ 	.word	0x00000008
.L_27:


//--------------------- .nv.callgraph             --------------------------
	.section	.nv.callgraph,"",@"SHT_CUDA_CALLGRAPH"
	.align	4
	.sectionentsize	8
	.align		4
        /*0000*/ 	.word	0x00000000
	.align		4
        /*0004*/ 	.word	0xffffffff
	.align		4
        /*0008*/ 	.word	0x00000000
	.align		4
        /*000c*/ 	.word	0xfffffffe
	.align		4
        /*0010*/ 	.word	0x00000000
	.align		4
        /*0014*/ 	.word	0xfffffffd
	.align		4
        /*0018*/ 	.word	0x00000000
	.align		4
        /*001c*/ 	.word	0xfffffffc


//--------------------- .text.multiplyScalarKernel --------------------------
	.section	.text.multiplyScalarKernel,"ax",@progbits
	.align	128
        .global         multiplyScalarKernel
        .type           multiplyScalarKernel,@function
        .size           multiplyScalarKernel,(.L_x_1 - multiplyScalarKernel)
        .other          multiplyScalarKernel,@"STO_CUDA_ENTRY STV_DEFAULT"
multiplyScalarKernel:
.text.multiplyScalarKernel:
[----:B------:R-:W-:Y:S01]  /*0000*/  LDC R1, c[0x0][0x37c] ;  /* 0x0000df00ff017b82 */ /* 0x000fe20000000800 */
[----:B------:R-:W0:Y:S07]  /*0010*/  S2R R3, SR_TID.X ;  /* 0x0000000000037919 */ /* 0x000e2e0000002100 */
[----:B------:R-:W0:Y:S01]  /*0020*/  S2UR UR4, SR_CTAID.X ;  /* 0x00000000000479c3 */ /* 0x000e220000002500 */
[----:B------:R-:W1:Y:S07]  /*0030*/  LDCU UR5, c[0x0][0x380] ;  /* 0x00007000ff0577ac */ /* 0x000e6e0008000800 */
[----:B------:R-:W0:Y:S02]  /*0040*/  LDC R0, c[0x0][0x360] ;  /* 0x0000d800ff007b82 */ /* 0x000e240000000800 */
[----:B0-----:R-:W-:-:S05]  /*0050*/  IMAD R0, R0, UR4, R3 ;  /* 0x0000000400007c24 */ /* 0x001fca000f8e0203 */
[----:B-1----:R-:W-:-:S13]  /*0060*/  ISETP.GE.AND P0, PT, R0, UR5, PT ;  /* 0x0000000500007c0c */ /* 0x002fda000bf06270 */
[----:B------:R-:W-:Y:S05]  /*0070*/  @P0 EXIT ;  /* 0x000000000000094d */ /* 0x000fea0003800000 */
[----:B------:R-:W0:Y:S01]  /*0080*/  LDC.64 R8, c[0x0][0x3a0] ;  /* 0x0000e800ff087b82 */ /* 0x000e220000000a00 */
[----:B------:R-:W0:Y:S01]  /*0090*/  LDCU.64 UR4, c[0x0][0x358] ;  /* 0x00006b00ff0477ac */ /* 0x000e220008000a00 */
[----:B------:R-:W-:Y:S01]  /*00a0*/  IABS R10, R0 ;  /* 0x00000000000a7213 */ /* 0x000fe20000000000 */
[----:B------:R-:W1:Y:S01]  /*00b0*/  LDCU UR7, c[0x0][0x398] ;  /* 0x00007300ff0777ac */ /* 0x000e620008000800 */
[----:B------:R-:W2:Y:S01]  /*00c0*/  LDCU UR6, c[0x0][0x39c] ;  /* 0x00007380ff0677ac */ /* 0x000ea20008000800 */
[----:B0-----:R-:W3:Y:S04]  /*00d0*/  LDG.E R7, desc[UR4][R8.64+0x10] ;  /* 0x0000100408077981 */ /* 0x001ee8000c1e1900 */
[----:B------:R-:W4:Y:S04]  /*00e0*/  LDG.E R4, desc[UR4][R8.64+0x8] ;  /* 0x0000080408047981 */ /* 0x000f28000c1e1900 */
[----:B------:R-:W5:Y:S01]  /*00f0*/  LDG.E R5, desc[UR4][R8.64+0x14] ;  /* 0x0000140408057981 */ /* 0x000f62000c1e1900 */
[----:B---3--:R-:W-:-:S02]  /*0100*/  IABS R11, R7 ;  /* 0x00000007000b7213 */ /* 0x008fc40000000000 */
[----:B------:R-:W-:Y:S02]  /*0110*/  IABS R12, R7 ;  /* 0x00000007000c7213 */ /* 0x000fe40000000000 */
[----:B------:R-:W0:Y:S03]  /*0120*/  I2F.RP R6, R11 ;  /* 0x0000000b00067306 */ /* 0x000e260000209400 */
[----:B------:R-:W-:-:S05]  /*0130*/  IMAD.MOV R12, RZ, RZ, -R12 ;  /* 0x000000ffff0c7224 */ /* 0x000fca00078e0a0c */
[----:B0-----:R-:W0:Y:S02]  /*0140*/  MUFU.RCP R6, R6 ;  /* 0x0000000600067308 */ /* 0x001e240000001000 */
[----:B0-----:R-:W-:Y:S01]  /*0150*/  VIADD R3, R6, 0xffffffe ;  /* 0x0ffffffe06037836 */ /* 0x001fe20000000000 */
[----:B----4-:R-:W-:-:S05]  /*0160*/  IABS R6, R4 ;  /* 0x0000000400067213 */ /* 0x010fca0000000000 */
[----:B------:R-:W-:Y:S08]  /*0170*/  I2F.RP R14, R6 ;  /* 0x00000006000e7306 */ /* 0x000ff00000209400 */
[----:B------:R-:W0:Y:S02]  /*0180*/  F2I.FTZ.U32.TRUNC.NTZ R3, R3 ;  /* 0x0000000300037305 */ /* 0x000e24000021f000 */
[----:B0-----:R-:W-:-:S04]  /*0190*/  IMAD.MOV R2, RZ, RZ, -R3 ;  /* 0x000000ffff027224 */ /* 0x001fc800078e0a03 */
[----:B------:R-:W-:Y:S02]  /*01a0*/  IMAD R13, R2, R11, RZ ;  /* 0x0000000b020d7224 */ /* 0x000fe400078e02ff */
[----:B------:R-:W-:-:S05]  /*01b0*/  HFMA2 R2, -RZ, RZ, 0, 0 ;  /* 0x00000000ff027431 */ /* 0x000fca00000001ff */
[----:B------:R-:W-:Y:S02]  /*01c0*/  IMAD.HI.U32 R13, R3, R13, R2 ;  /* 0x0000000d030d7227 */ /* 0x000fe400078e0002 */
[----:B------:R0:W3:Y:S02]  /*01d0*/  LDG.E R3, desc[UR4][R8.64] ;  /* 0x0000000408037981 */ /* 0x0000e4000c1e1900 */
[----:B------:R-:W-:Y:S01]  /*01e0*/  IMAD.MOV.U32 R2, RZ, RZ, R10 ;  /* 0x000000ffff027224 */ /* 0x000fe200078e000a */
[----:B-----5:R-:W-:-:S03]  /*01f0*/  IABS R10, R5 ;  /* 0x00000005000a7213 */ /* 0x020fc60000000000 */
[----:B------:R-:W-:Y:S01]  /*0200*/  IMAD.HI.U32 R15, R13, R2, RZ ;  /* 0x000000020d0f7227 */ /* 0x000fe200078e00ff */
[----:B------:R-:W4:Y:S03]  /*0210*/  I2F.RP R16, R10 ;  /* 0x0000000a00107306 */ /* 0x000f260000209400 */
[----:B------:R-:W-:-:S05]  /*0220*/  IMAD R12, R15, R12, R2 ;  /* 0x0000000c0f0c7224 */ /* 0x000fca00078e0202 */
[----:B------:R-:W0:Y:S01]  /*0230*/  MUFU.RCP R14, R14 ;  /* 0x0000000e000e7308 */ /* 0x000e220000001000 */
[----:B------:R-:W-:-:S07]  /*0240*/  ISETP.GT.U32.AND P1, PT, R11, R12, PT ;  /* 0x0000000c0b00720c */ /* 0x000fce0003f24070 */
[----:B----4-:R-:W4:Y:S06]  /*0250*/  MUFU.RCP R16, R16 ;  /* 0x0000001000107308 */ /* 0x010f2c0000001000 */
[----:B------:R-:W-:Y:S01]  /*0260*/  @!P1 IADD3 R12, PT, PT, R12, -R11, RZ ;  /* 0x8000000b0c0c9210 */ /* 0x000fe20007ffe0ff */
[----:B0-----:R-:W-:-:S03]  /*0270*/  VIADD R9, R14, 0xffffffe ;  /* 0x0ffffffe0e097836 */ /* 0x001fc60000000000 */
[----:B------:R-:W-:Y:S02]  /*0280*/  ISETP.GE.U32.AND P0, PT, R12, R11, PT ;  /* 0x0000000b0c00720c */ /* 0x000fe40003f06070 */
[----:B------:R-:W-:Y:S01]  /*0290*/  LOP3.LUT R8, R0, R7, RZ, 0x3c, !PT ;  /* 0x0000000700087212 */ /* 0x000fe200078e3cff */
[----:B------:R-:W0:Y:S03]  /*02a0*/  F2I.FTZ.U32.TRUNC.NTZ R9, R9 ;  /* 0x0000000900097305 */ /* 0x000e26000021f000 */
[----:B------:R-:W-:Y:S01]  /*02b0*/  ISETP.GE.AND P2, PT, R8, RZ, PT ;  /* 0x000000ff0800720c */ /* 0x000fe20003f46270 */
[----:B----4-:R-:W-:Y:S01]  /*02c0*/  VIADD R12, R16, 0xffffffe ;  /* 0x0ffffffe100c7836 */ /* 0x010fe20000000000 */
[----:B------:R-:W-:Y:S02]  /*02d0*/  @!P1 IADD3 R15, PT, PT, R15, 0x1, RZ ;  /* 0x000000010f0f9810 */ /* 0x000fe40007ffe0ff */
[----:B------:R-:W-:Y:S01]  /*02e0*/  ISETP.NE.AND P1, PT, R7, RZ, PT ;  /* 0x000000ff0700720c */ /* 0x000fe20003f25270 */
[----:B------:R4:W5:Y:S02]  /*02f0*/  F2I.FTZ.U32.TRUNC.NTZ R13, R12 ;  /* 0x0000000c000d7305 */ /* 0x000964000021f000 */
[----:B------:R-:W-:-:S04]  /*0300*/  @P0 VIADD R15, R15, 0x1 ;  /* 0x000000010f0f0836 */ /* 0x000fc80000000000 */
[----:B------:R-:W-:Y:S01]  /*0310*/  IMAD.MOV.U32 R11, RZ, RZ, R15 ;  /* 0x000000ffff0b7224 */ /* 0x000fe200078e000f */
[----:B0-----:R-:W-:-:S03]  /*0320*/  IADD3 R15, PT, PT, RZ, -R9, RZ ;  /* 0x80000009ff0f7210 */ /* 0x001fc60007ffe0ff */
[----:B------:R-:W-:Y:S02]  /*0330*/  @!P2 IMAD.MOV R11, RZ, RZ, -R11 ;  /* 0x000000ffff0ba224 */ /* 0x000fe400078e0a0b */
[----:B------:R-:W-:Y:S02]  /*0340*/  @!P1 LOP3.LUT R11, RZ, R7, RZ, 0x33, !PT ;  /* 0x00000007ff0b9212 */ /* 0x000fe400078e33ff */
[----:B------:R-:W-:Y:S01]  /*0350*/  MOV R8, RZ ;  /* 0x000000ff00087202 */ /* 0x000fe20000000f00 */
[----:B------:R-:W-:Y:S01]  /*0360*/  IMAD R7, R15, R6, RZ ;  /* 0x000000060f077224 */ /* 0x000fe200078e02ff */
[----:B----4-:R-:W-:Y:S01]  /*0370*/  IABS R12, R11 ;  /* 0x0000000b000c7213 */ /* 0x010fe20000000000 */
[----:B-----5:R-:W-:Y:S01]  /*0380*/  IMAD.MOV R16, RZ, RZ, -R13 ;  /* 0x000000ffff107224 */ /* 0x020fe200078e0a0d */
[----:B------:R-:W-:Y:S01]  /*0390*/  IABS R14, R4 ;  /* 0x00000004000e7213 */ /* 0x000fe20000000000 */
[----:B------:R-:W-:Y:S01]  /*03a0*/  IMAD.HI.U32 R8, R9, R7, R8 ;  /* 0x0000000709087227 */ /* 0x000fe200078e0008 */
[----:B------:R-:W-:-:S03]  /*03b0*/  MOV R9, R12 ;  /* 0x0000000c00097202 */ /* 0x000fc60000000f00 */
[----:B------:R-:W-:Y:S01]  /*03c0*/  IMAD.MOV.U32 R15, RZ, RZ, R16 ;  /* 0x000000ffff0f7224 */ /* 0x000fe200078e0010 */
[----:B------:R-:W-:Y:S01]  /*03d0*/  IABS R16, R5 ;  /* 0x0000000500107213 */ /* 0x000fe20000000000 */
[----:B------:R-:W-:Y:S02]  /*03e0*/  IMAD.MOV.U32 R12, RZ, RZ, RZ ;  /* 0x000000ffff0c7224 */ /* 0x000fe400078e00ff */
[----:B------:R-:W-:Y:S02]  /*03f0*/  IMAD R7, R15, R10, RZ ;  /* 0x0000000a0f077224 */ /* 0x000fe400078e02ff */
[----:B------:R-:W-:Y:S02]  /*0400*/  IMAD.MOV R14, RZ, RZ, -R14 ;  /* 0x000000ffff0e7224 */ /* 0x000fe400078e0a0e */
[----:B------:R-:W-:-:S04]  /*0410*/  IMAD.HI.U32 R8, R8, R9, RZ ;  /* 0x0000000908087227 */ /* 0x000fc800078e00ff */
[----:B------:R-:W-:-:S04]  /*0420*/  IMAD.HI.U32 R7, R13, R7, R12 ;  /* 0x000000070d077227 */ /* 0x000fc800078e000c */
[----:B------:R-:W-:Y:S02]  /*0430*/  IMAD.MOV R16, RZ, RZ, -R16 ;  /* 0x000000ffff107224 */ /* 0x000fe400078e0a10 */
[----:B------:R-:W-:Y:S02]  /*0440*/  IMAD R13, R8, R14, R9 ;  /* 0x0000000e080d7224 */ /* 0x000fe400078e0209 */
[----:B------:R-:W-:Y:S01]  /*0450*/  IMAD.HI.U32 R15, R7, R2, RZ ;  /* 0x00000002070f7227 */ /* 0x000fe200078e00ff */
[----:B------:R-:W-:Y:S02]  /*0460*/  MOV R8, R16 ;  /* 0x0000001000087202 */ /* 0x000fe40000000f00 */
[----:B------:R-:W-:-:S03]  /*0470*/  ISETP.GT.U32.AND P0, PT, R6, R13, PT ;  /* 0x0000000d0600720c */ /* 0x000fc60003f04070 */
[----:B------:R-:W-:Y:S01]  /*0480*/  IMAD R7, R15, R8, R2 ;  /* 0x000000080f077224 */ /* 0x000fe200078e0202 */
[----:B------:R-:W-:Y:S01]  /*0490*/  ISETP.GE.AND P1, PT, R11, RZ, PT ;  /* 0x000000ff0b00720c */ /* 0x000fe20003f26270 */
[----:B------:R-:W0:Y:S03]  /*04a0*/  LDC.64 R8, c[0x0][0x388] ;  /* 0x0000e200ff087b82 */ /* 0x000e260000000a00 */
[----:B------:R-:W-:-:S05]  /*04b0*/  ISETP.GT.U32.AND P3, PT, R10, R7, PT ;  /* 0x000000070a00720c */ /* 0x000fca0003f64070 */
[----:B------:R-:W-:-:S05]  /*04c0*/  @!P0 IMAD.IADD R13, R13, 0x1, -R6 ;  /* 0x000000010d0d8824 */ /* 0x000fca00078e0a06 */
[----:B------:R-:W-:-:S03]  /*04d0*/  ISETP.GT.U32.AND P0, PT, R6, R13, PT ;  /* 0x0000000d0600720c */ /* 0x000fc60003f04070 */
[----:B------:R-:W-:-:S04]  /*04e0*/  @!P3 IADD3 R7, PT, PT, R7, -R10, RZ ;  /* 0x8000000a0707b210 */ /* 0x000fc80007ffe0ff */
[----:B------:R-:W-:Y:S02]  /*04f0*/  ISETP.GE.U32.AND P2, PT, R7, R10, PT ;  /* 0x0000000a0700720c */ /* 0x000fe40003f46070 */
[----:B------:R-:W-:-:S04]  /*0500*/  LOP3.LUT R7, R0, R5, RZ, 0x3c, !PT ;  /* 0x0000000500077212 */ /* 0x000fc800078e3cff */
[----:B------:R-:W-:Y:S01]  /*0510*/  @!P0 IMAD.IADD R13, R13, 0x1, -R6 ;  /* 0x000000010d0d8824 */ /* 0x000fe200078e0a06 */
[----:B------:R-:W-:Y:S02]  /*0520*/  ISETP.GE.AND P0, PT, R7, RZ, PT ;  /* 0x000000ff0700720c */ /* 0x000fe40003f06270 */
[----:B------:R-:W4:Y:S01]  /*0530*/  LDC.64 R6, c[0x0][0x390] ;  /* 0x0000e400ff067b82 */ /* 0x000f220000000a00 */
[----:B------:R-:W-:Y:S02]  /*0540*/  @!P3 IADD3 R15, PT, PT, R15, 0x1, RZ ;  /* 0x000000010f0fb810 */ /* 0x000fe40007ffe0ff */
[----:B------:R-:W-:Y:S02]  /*0550*/  ISETP.NE.AND P3, PT, R4, RZ, PT ;  /* 0x000000ff0400720c */ /* 0x000fe40003f65270 */
[----:B------:R-:W-:Y:S01]  /*0560*/  ISETP.NE.AND P4, PT, R5, RZ, PT ;  /* 0x000000ff0500720c */ /* 0x000fe20003f85270 */
[----:B------:R-:W-:Y:S01]  /*0570*/  @P2 VIADD R15, R15, 0x1 ;  /* 0x000000010f0f2836 */ /* 0x000fe20000000000 */
[----:B------:R-:W-:-:S04]  /*0580*/  @!P1 IADD3 R13, PT, PT, -R13, RZ, RZ ;  /* 0x000000ff0d0d9210 */ /* 0x000fc80007ffe1ff */
[----:B------:R-:W-:-:S05]  /*0590*/  @!P0 IMAD.MOV R15, RZ, RZ, -R15 ;  /* 0x000000ffff0f8224 */ /* 0x000fca00078e0a0f */
[----:B------:R-:W-:Y:S02]  /*05a0*/  @!P3 LOP3.LUT R13, RZ, R4, RZ, 0x33, !PT ;  /* 0x00000004ff0db212 */ /* 0x000fe400078e33ff */
[----:B------:R-:W-:-:S05]  /*05b0*/  @!P4 LOP3.LUT R15, RZ, R5, RZ, 0x33, !PT ;  /* 0x00000005ff0fc212 */ /* 0x000fca00078e33ff */
[C-C-:B-1----:R-:W-:Y:S02]  /*05c0*/  IMAD R11, R15.reuse, UR7, R13.reuse ;  /* 0x000000070f0b7c24 */ /* 0x142fe4000f8e020d */
[----:B--2---:R-:W-:Y:S01]  /*05d0*/  IMAD R5, R15, UR6, R13 ;  /* 0x000000060f057c24 */ /* 0x004fe2000f8e020d */
[----:B------:R-:W1:Y:S01]  /*05e0*/  LDCU.64 UR6, c[0x0][0x3a8] ;  /* 0x00007500ff0677ac */ /* 0x000e620008000a00 */
[----:B----4-:R-:W-:-:S04]  /*05f0*/  IMAD.WIDE R6, R11, 0x4, R6 ;  /* 0x000000040b067825 */ /* 0x010fc800078e0206 */
[----:B0-----:R-:W-:Y:S02]  /*0600*/  IMAD.WIDE R4, R5, 0x8, R8 ;  /* 0x0000000805047825 */ /* 0x001fe400078e0208 */
[----:B------:R0:W2:Y:S04]  /*0610*/  LDG.E R6, desc[UR4][R6.64] ;  /* 0x0000000406067981 */ /* 0x0000a8000c1e1900 */
[----:B------:R-:W4:Y:S01]  /*0620*/  LDG.E.64 R4, desc[UR4][R4.64] ;  /* 0x0000000404047981 */ /* 0x000f22000c1e1b00 */
[----:B---3--:R-:W-:-:S04]  /*0630*/  IABS R11, R3 ;  /* 0x00000003000b7213 */ /* 0x008fc80000000000 */
[----:B------:R-:W3:Y:S08]  /*0640*/  I2F.RP R10, R11 ;  /* 0x0000000b000a7306 */ /* 0x000ef00000209400 */
[----:B---3--:R-:W3:Y:S02]  /*0650*/  MUFU.RCP R10, R10 ;  /* 0x0000000a000a7308 */ /* 0x008ee40000001000 */
[----:B---3--:R-:W-:-:S06]  /*0660*/  IADD3 R8, PT, PT, R10, 0xffffffe, RZ ;  /* 0x0ffffffe0a087810 */ /* 0x008fcc0007ffe0ff */
[----:B------:R3:W5:Y:S02]  /*0670*/  F2I.FTZ.U32.TRUNC.NTZ R9, R8 ;  /* 0x0000000800097305 */ /* 0x000764000021f000 */
[----:B---3--:R-:W-:Y:S02]  /*0680*/  HFMA2 R8, -RZ, RZ, 0, 0 ;  /* 0x00000000ff087431 */ /* 0x008fe400000001ff */
[----:B-----5:R-:W-:-:S04]  /*0690*/  IMAD.MOV R12, RZ, RZ, -R9 ;  /* 0x000000ffff0c7224 */ /* 0x020fc800078e0a09 */
[----:B------:R-:W-:Y:S01]  /*06a0*/  IMAD R13, R12, R11, RZ ;  /* 0x0000000b0c0d7224 */ /* 0x000fe200078e02ff */
[----:B0-----:R-:W-:-:S03]  /*06b0*/  IABS R7, R3 ;  /* 0x0000000300077213 */ /* 0x001fc60000000000 */
[----:B------:R-:W-:-:S04]  /*06c0*/  IMAD.HI.U32 R9, R9, R13, R8 ;  /* 0x0000000d09097227 */ /* 0x000fc800078e0008 */
[----:B------:R-:W-:Y:S02]  /*06d0*/  IMAD.MOV R7, RZ, RZ, -R7 ;  /* 0x000000ffff077224 */ /* 0x000fe400078e0a07 */
[----:B------:R-:W-:-:S04]  /*06e0*/  IMAD.HI.U32 R9, R9, R2, RZ ;  /* 0x0000000209097227 */ /* 0x000fc800078e00ff */
[----:B------:R-:W-:-:S05]  /*06f0*/  IMAD R2, R9, R7, R2 ;  /* 0x0000000709027224 */ /* 0x000fca00078e0202 */
[----:B------:R-:W-:-:S13]  /*0700*/  ISETP.GT.U32.AND P1, PT, R11, R2, PT ;  /* 0x000000020b00720c */ /* 0x000fda0003f24070 */
[----:B------:R-:W-:-:S04]  /*0710*/  @!P1 IADD3 R2, PT, PT, R2, -R11, RZ ;  /* 0x8000000b02029210 */ /* 0x000fc80007ffe0ff */
[----:B------:R-:W-:Y:S02]  /*0720*/  ISETP.GE.U32.AND P0, PT, R2, R11, PT ;  /* 0x0000000b0200720c */ /* 0x000fe40003f06070 */
[----:B------:R-:W-:Y:S01]  /*0730*/  LOP3.LUT R2, R0, R3, RZ, 0x3c, !PT ;  /* 0x0000000300027212 */ /* 0x000fe200078e3cff */
[----:B------:R-:W-:Y:S01]  /*0740*/  @!P1 VIADD R9, R9, 0x1 ;  /* 0x0000000109099836 */ /* 0x000fe20000000000 */
[----:B------:R-:W-:Y:S02]  /*0750*/  ISETP.NE.AND P1, PT, R3, RZ, PT ;  /* 0x000000ff0300720c */ /* 0x000fe40003f25270 */
[----:B------:R-:W-:-:S07]  /*0760*/  ISETP.GE.AND P2, PT, R2, RZ, PT ;  /* 0x000000ff0200720c */ /* 0x000fce0003f46270 */
[----:B------:R-:W-:-:S06]  /*0770*/  @P0 IADD3 R9, PT, PT, R9, 0x1, RZ ;  /* 0x0000000109090810 */ /* 0x000fcc0007ffe0ff */
[----:B------:R-:W-:Y:S01]  /*0780*/  @!P2 IMAD.MOV R9, RZ, RZ, -R9 ;  /* 0x000000ffff09a224 */ /* 0x000fe200078e0a09 */
[----:B------:R-:W-:-:S04]  /*0790*/  @!P1 LOP3.LUT R9, RZ, R3, RZ, 0x33, !PT ;  /* 0x00000003ff099212 */ /* 0x000fc800078e33ff */
[----:B------:R-:W-:-:S05]  /*07a0*/  IADD3 R2, PT, PT, -R9, RZ, RZ ;  /* 0x000000ff09027210 */ /* 0x000fca0007ffe1ff */
[----:B------:R-:W-:-:S04]  /*07b0*/  IMAD R0, R3, R2, R0 ;  /* 0x0000000203007224 */ /* 0x000fc800078e0200 */
[----:B--2---:R-:W-:-:S04]  /*07c0*/  IMAD R9, R9, R6, R0 ;  /* 0x0000000609097224 */ /* 0x004fc800078e0200 */
[----:B----4-:R-:W-:-:S05]  /*07d0*/  IMAD.WIDE R4, R9, 0x8, R4 ;  /* 0x0000000809047825 */ /* 0x010fca00078e0204 */
[----:B------:R-:W1:Y:S02]  /*07e0*/  LDG.E.64 R2, desc[UR4][R4.64] ;  /* 0x0000000404027981 */ /* 0x000e64000c1e1b00 */
[----:B-1----:R-:W-:-:S07]  /*07f0*/  DMUL R2, R2, UR6 ;  /* 0x0000000602027c28 */ /* 0x002fce0008000000 */
[----:B------:R-:W-:Y:S01]  /*0800*/  STG.E.64 desc[UR4][R4.64], R2 ;  /* 0x0000000204007986 */ /* 0x000fe2000c101b04 */
[----:B------:R-:W-:Y:S05]  /*0810*/  EXIT ;  /* 0x000000000000794d */ /* 0x000fea0003800000 */
.L_x_0:
[----:B------:R-:W-:-:S00]  /*0820*/  BRA `(.L_x_0) ;  /* 0xfffffffc00fc7947 */ /* 0x000fc0000383ffff */
[----:B------:R-:W-:-:S00]  /*0830*/  NOP ;  /* 0x0000000000007918 */ /* 0x000fc00000000000 */
        /* <DEDUP_REMOVED lines=12> */
.L_x_1:


//--------------------- .nv.shared.reserved.0     --------------------------
	.section	.nv.shared.reserved.0,"aw",@nobits
	.weak		__nv_reservedSMEM_offset_0_alias
	.size		__nv_reservedSMEM_offset_0_alias, 0, 64
	.other		__nv_reservedSMEM_offset_0_alias,@"STO_CUDA_RESERVED_SHARED STV_DEFAULT"
__nv_reservedSMEM_offset_0_alias:
	.zero		0
	.zero		64


//--------------------- .nv.constant0.multiplyScalarKernel --------------------------
	.section	.nv.constant0.multiplyScalarKernel,"a",@progbits
	.sectionflags	@""
	.align	4
.nv.constant0.multiplyScalarKernel:
	.zero		944


//--------------------- SYMBOLS --------------------------

	.type		.nv.reservedSmem.offset0,@object
	.size		.nv.reservedSmem.offset0,0x4
